//
// Generated by NVIDIA NVVM Compiler
//
// Compiler Build ID: CL-36424714
// Cuda compilation tools, release 13.0, V13.0.88
// Based on NVVM 20.0.0
//

.version 9.0
.target sm_100
.address_size 64

	// .globl	_Z16findIntersectionPiS_iiiiS_

.visible .entry _Z16findIntersectionPiS_iiiiS_(
	.param .u64 .ptr .align 1 _Z16findIntersectionPiS_iiiiS__param_0,
	.param .u64 .ptr .align 1 _Z16findIntersectionPiS_iiiiS__param_1,
	.param .u32 _Z16findIntersectionPiS_iiiiS__param_2,
	.param .u32 _Z16findIntersectionPiS_iiiiS__param_3,
	.param .u32 _Z16findIntersectionPiS_iiiiS__param_4,
	.param .u32 _Z16findIntersectionPiS_iiiiS__param_5,
	.param .u64 .ptr .align 1 _Z16findIntersectionPiS_iiiiS__param_6
)
{
	.reg .pred 	%p<6>;
	.reg .b32 	%r<25>;
	.reg .b64 	%rd<13>;

	ld.param.u64 	%rd2, [_Z16findIntersectionPiS_iiiiS__param_0];
	ld.param.u64 	%rd3, [_Z16findIntersectionPiS_iiiiS__param_1];
	ld.param.u32 	%r6, [_Z16findIntersectionPiS_iiiiS__param_2];
	ld.param.u32 	%r7, [_Z16findIntersectionPiS_iiiiS__param_3];
	ld.param.u32 	%r4, [_Z16findIntersectionPiS_iiiiS__param_4];
	ld.param.u32 	%r5, [_Z16findIntersectionPiS_iiiiS__param_5];
	ld.param.u64 	%rd4, [_Z16findIntersectionPiS_iiiiS__param_6];
	mov.u32 	%r9, %ctaid.x;
	mov.u32 	%r10, %ntid.x;
	mov.u32 	%r11, %tid.x;
	mad.lo.s32 	%r1, %r9, %r10, %r11;
	mov.u32 	%r12, %ctaid.y;
	mov.u32 	%r13, %ntid.y;
	mov.u32 	%r14, %tid.y;
	mad.lo.s32 	%r15, %r12, %r13, %r14;
	setp.ge.s32 	%p1, %r1, %r6;
	setp.ge.s32 	%p2, %r15, %r7;
	or.pred  	%p3, %p1, %p2;
	@%p3 bra 	$L__BB0_4;
	cvta.to.global.u64 	%rd5, %rd3;
	cvta.to.global.u64 	%rd6, %rd2;
	shl.b32 	%r16, %r1, 1;
	mul.wide.s32 	%rd7, %r16, 4;
	add.s64 	%rd8, %rd6, %rd7;
	ld.global.u32 	%r17, [%rd8];
	add.s32 	%r18, %r17, %r4;
	ld.global.u32 	%r19, [%rd8+4];
	add.s32 	%r3, %r19, %r5;
	shl.b32 	%r20, %r15, 1;
	mul.wide.u32 	%rd9, %r20, 4;
	add.s64 	%rd1, %rd5, %rd9;
	ld.global.u32 	%r21, [%rd1];
	setp.ne.s32 	%p4, %r18, %r21;
	@%p4 bra 	$L__BB0_4;
	ld.global.u32 	%r22, [%rd1+4];
	setp.ne.s32 	%p5, %r3, %r22;
	@%p5 bra 	$L__BB0_4;
	cvta.to.global.u64 	%rd10, %rd4;
	mul.wide.s32 	%rd11, %r1, 4;
	add.s64 	%rd12, %rd10, %rd11;
	ld.global.u32 	%r23, [%rd12];
	add.s32 	%r24, %r23, 1;
	st.global.u32 	[%rd12], %r24;
$L__BB0_4:
	ret;

}


// ===== COMPILED SASS (sm_100) =====

	.target	sm_100

	.elftype	@"ET_EXEC"


//--------------------- .note.nv.tkinfo           --------------------------
	.section	.note.nv.tkinfo,"",@"SHT_NOTE"
	.sectionflags	@"SHF_NOTE_NV_TKINFO"
	.tkinfo
        /*0018*/ 	.word	0x00000002
        /*0030*/ 	.string	""
        /*0030*/ 	.string	"ptxas"
        /*0030*/ 	.string	"Cuda compilation tools, release 13.0, V13.0.88"
        /*0030*/ 	.string	"Build cuda_13.0.r13.0/compiler.36424714_0"
        /*0030*/ 	.string	"-arch sm_100 -m 64 "



//--------------------- .note.nv.cuinfo           --------------------------
	.section	.note.nv.cuinfo,"",@"SHT_NOTE"
	.sectionflags	@"SHF_NOTE_NV_CUINFO"
        /*0018*/ 	.short	0x0002
        /*001a*/ 	.short	0x0064
        /*001c*/ 	.short	0x0082
	.zero		2


//--------------------- .nv.info                  --------------------------
	.section	.nv.info,"",@"SHT_CUDA_INFO"
	.align	4


	//----- nvinfo : EIATTR_REGCOUNT
	.align		4
        /*0000*/ 	.byte	0x04, 0x2f
        /*0002*/ 	.short	(.L_1 - .L_0)
	.align		4
.L_0:
        /*0004*/ 	.word	index@(_Z16findIntersectionPiS_iiiiS_)
        /*0008*/ 	.word	0x0000000e


	//----- nvinfo : EIATTR_FRAME_SIZE
	.align		4
.L_1:
        /*000c*/ 	.byte	0x04, 0x11
        /*000e*/ 	.short	(.L_3 - .L_2)
	.align		4
.L_2:
        /*0010*/ 	.word	index@(_Z16findIntersectionPiS_iiiiS_)
        /*0014*/ 	.word	0x00000000


	//----- nvinfo : EIATTR_MIN_STACK_SIZE
	.align		4
.L_3:
        /*0018*/ 	.byte	0x04, 0x12
        /*001a*/ 	.short	(.L_5 - .L_4)
	.align		4
.L_4:
        /*001c*/ 	.word	index@(_Z16findIntersectionPiS_iiiiS_)
        /*0020*/ 	.word	0x00000000
.L_5:


//--------------------- .nv.compat                --------------------------
	.section	.nv.compat,"",@"SHT_CUDA_COMPAT_INFO"
	.align	4
        /*0000*/ 	.byte	0x02, 0x09, 0x00, 0x00, 0x02, 0x02, 0x01, 0x00, 0x02, 0x05, 0x05, 0x00, 0x03, 0x07, 0x01, 0x01
        /*0010*/ 	.byte	0x02, 0x03, 0x00, 0x00, 0x02, 0x06, 0x01, 0x00, 0x04, 0x0b, 0x08, 0x00, 0x09, 0x00, 0x00, 0x00
        /*0020*/ 	.byte	0x00, 0x00, 0x00, 0x00


//--------------------- .nv.info._Z16findIntersectionPiS_iiiiS_ --------------------------
	.section	.nv.info._Z16findIntersectionPiS_iiiiS_,"",@"SHT_CUDA_INFO"
	.sectionflags	@""
	.align	4


	//----- nvinfo : EIATTR_CUDA_API_VERSION
	.align		4
        /*0000*/ 	.byte	0x04, 0x37
        /*0002*/ 	.short	(.L_7 - .L_6)
.L_6:
        /*0004*/ 	.word	0x00000082


	//----- nvinfo : EIATTR_KPARAM_INFO
	.align		4
.L_7:
        /*0008*/ 	.byte	0x04, 0x17
        /*000a*/ 	.short	(.L_9 - .L_8)
.L_8:
        /*000c*/ 	.word	0x00000000
        /*0010*/ 	.short	0x0006
        /*0012*/ 	.short	0x0020
        /*0014*/ 	.byte	0x00, 0xf5, 0x21, 0x00


	//----- nvinfo : EIATTR_KPARAM_INFO
	.align		4
.L_9:
        /*0018*/ 	.byte	0x04, 0x17
        /*001a*/ 	.short	(.L_11 - .L_10)
.L_10:
        /*001c*/ 	.word	0x00000000
        /*0020*/ 	.short	0x0005
        /*0022*/ 	.short	0x001c
        /*0024*/ 	.byte	0x00, 0xf0, 0x11, 0x00


	//----- nvinfo : EIATTR_KPARAM_INFO
	.align		4
.L_11:
        /*0028*/ 	.byte	0x04, 0x17
        /*002a*/ 	.short	(.L_13 - .L_12)
.L_12:
        /*002c*/ 	.word	0x00000000
        /*0030*/ 	.short	0x0004
        /*0032*/ 	.short	0x0018
        /*0034*/ 	.byte	0x00, 0xf0, 0x11, 0x00


	//----- nvinfo : EIATTR_KPARAM_INFO
	.align		4
.L_13:
        /*0038*/ 	.byte	0x04, 0x17
        /*003a*/ 	.short	(.L_15 - .L_14)
.L_14:
        /*003c*/ 	.word	0x00000000
        /*0040*/ 	.short	0x0003
        /*0042*/ 	.short	0x0014
        /*0044*/ 	.byte	0x00, 0xf0, 0x11, 0x00


	//----- nvinfo : EIATTR_KPARAM_INFO
	.align		4
.L_15:
        /*0048*/ 	.byte	0x04, 0x17
        /*004a*/ 	.short	(.L_17 - .L_16)
.L_16:
        /*004c*/ 	.word	0x00000000
        /*0050*/ 	.short	0x0002
        /*0052*/ 	.short	0x0010
        /*0054*/ 	.byte	0x00, 0xf0, 0x11, 0x00


	//----- nvinfo : EIATTR_KPARAM_INFO
	.align		4
.L_17:
        /*0058*/ 	.byte	0x04, 0x17
        /*005a*/ 	.short	(.L_19 - .L_18)
.L_18:
        /*005c*/ 	.word	0x00000000
        /*0060*/ 	.short	0x0001
        /*0062*/ 	.short	0x0008
        /*0064*/ 	.byte	0x00, 0xf5, 0x21, 0x00


	//----- nvinfo : EIATTR_KPARAM_INFO
	.align		4
.L_19:
        /*0068*/ 	.byte	0x04, 0x17
        /*006a*/ 	.short	(.L_21 - .L_20)
.L_20:
        /*006c*/ 	.word	0x00000000
        /*0070*/ 	.short	0x0000
        /*0072*/ 	.short	0x0000
        /*0074*/ 	.byte	0x00, 0xf5, 0x21, 0x00


	//----- nvinfo : EIATTR_SPARSE_MMA_MASK
	.align		4
.L_21:
        /*0078*/ 	.byte	0x03, 0x50
        /*007a*/ 	.short	0x0000


	//----- nvinfo : EIATTR_MAXREG_COUNT
	.align		4
        /*007c*/ 	.byte	0x03, 0x1b
        /*007e*/ 	.short	0x00ff


	//----- nvinfo : EIATTR_MERCURY_ISA_VERSION
	.align		4
        /*0080*/ 	.byte	0x03, 0x5f
        /*0082*/ 	.short	0x0101


	//----- nvinfo : EIATTR_VRC_CTA_INIT_COUNT
	.align		4
        /*0084*/ 	.byte	0x02, 0x4a
	.zero		1
	.zero		1


	//----- nvinfo : EIATTR_EXIT_INSTR_OFFSETS
	.align		4
        /*0088*/ 	.byte	0x04, 0x1c
        /*008a*/ 	.short	(.L_23 - .L_22)


	//   ....[0]....
.L_22:
        /*008c*/ 	.word	0x000000c0


	//   ....[1]....
        /*0090*/ 	.word	0x000001b0


	//   ....[2]....
        /*0094*/ 	.word	0x000001e0


	//   ....[3]....
        /*0098*/ 	.word	0x00000240


	//----- nvinfo : EIATTR_CBANK_PARAM_SIZE
	.align		4
.L_23:
        /*009c*/ 	.byte	0x03, 0x19
        /*009e*/ 	.short	0x0028


	//----- nvinfo : EIATTR_PARAM_CBANK
	.align		4
        /*00a0*/ 	.byte	0x04, 0x0a
        /*00a2*/ 	.short	(.L_25 - .L_24)
	.align		4
.L_24:
        /*00a4*/ 	.word	index@(.nv.constant0._Z16findIntersectionPiS_iiiiS_)
        /*00a8*/ 	.short	0x0380
        /*00aa*/ 	.short	0x0028


	//----- nvinfo : EIATTR_SW_WAR
	.align		4
.L_25:
        /*00ac*/ 	.byte	0x04, 0x36
        /*00ae*/ 	.short	(.L_27 - .L_26)
.L_26:
        /*00b0*/ 	.word	0x00000008
.L_27:


//--------------------- .nv.callgraph             --------------------------
	.section	.nv.callgraph,"",@"SHT_CUDA_CALLGRAPH"
	.align	4
	.sectionentsize	8
	.align		4
        /*0000*/ 	.word	0x00000000
	.align		4
        /*0004*/ 	.word	0xffffffff
	.align		4
        /*0008*/ 	.word	0x00000000
	.align		4
        /*000c*/ 	.word	0xfffffffe
	.align		4
        /*0010*/ 	.word	0x00000000
	.align		4
        /*0014*/ 	.word	0xfffffffd
	.align		4
        /*0018*/ 	.word	0x00000000
	.align		4
        /*001c*/ 	.word	0xfffffffc


//--------------------- .text._Z16findIntersectionPiS_iiiiS_ --------------------------
	.section	.text._Z16findIntersectionPiS_iiiiS_,"ax",@progbits
	.align	128
        .global         _Z16findIntersectionPiS_iiiiS_
        .type           _Z16findIntersectionPiS_iiiiS_,@function
        .size           _Z16findIntersectionPiS_iiiiS_,(.L_x_1 - _Z16findIntersectionPiS_iiiiS_)
        .other          _Z16findIntersectionPiS_iiiiS_,@"STO_CUDA_ENTRY STV_DEFAULT"
_Z16findIntersectionPiS_iiiiS_:
.text._Z16findIntersectionPiS_iiiiS_:
[----:B------:R-:W-:Y:S01]  /*0000*/  LDC R1, c[0x0][0x37c] ;  /* 0x0000df00ff017b82 */ /* 0x000fe20000000800 */
[----:B------:R-:W0:Y:S07]  /*0010*/  S2R R3, SR_TID.Y ;  /* 0x0000000000037919 */ /* 0x000e2e0000002200 */
[----:B------:R-:W1:Y:S01]  /*0020*/  LDC R7, c[0x0][0x360] ;  /* 0x0000d800ff077b82 */ /* 0x000e620000000800 */
[----:B------:R-:W2:Y:S01]  /*0030*/  LDCU.64 UR6, c[0x0][0x390] ;  /* 0x00007200ff0677ac */ /* 0x000ea20008000a00 */
[----:B------:R-:W1:Y:S06]  /*0040*/  S2R R2, SR_TID.X ;  /* 0x0000000000027919 */ /* 0x000e6c0000002100 */
[----:B------:R-:W0:Y:S08]  /*0050*/  S2UR UR5, SR_CTAID.Y ;  /* 0x00000000000579c3 */ /* 0x000e300000002600 */
[----:B------:R-:W0:Y:S08]  /*0060*/  LDC R0, c[0x0][0x364] ;  /* 0x0000d900ff007b82 */ /* 0x000e300000000800 */
[----:B------:R-:W1:Y:S01]  /*0070*/  S2UR UR4, SR_CTAID.X ;  /* 0x00000000000479c3 */ /* 0x000e620000002500 */
[----:B0-----:R-:W-:-:S05]  /*0080*/  IMAD R0, R0, UR5, R3 ;  /* 0x0000000500007c24 */ /* 0x001fca000f8e0203 */
[----:B--2---:R-:W-:Y:S01]  /*0090*/  ISETP.GE.AND P0, PT, R0, UR7, PT ;  /* 0x0000000700007c0c */ /* 0x004fe2000bf06270 */
[----:B-1----:R-:W-:-:S05]  /*00a0*/  IMAD R7, R7, UR4, R2 ;  /* 0x0000000407077c24 */ /* 0x002fca000f8e0202 */
[----:B------:R-:W-:-:S13]  /*00b0*/  ISETP.GE.OR P0, PT, R7, UR6, P0 ;  /* 0x0000000607007c0c */ /* 0x000fda0008706670 */
[----:B------:R-:W-:Y:S05]  /*00c0*/  @P0 EXIT ;  /* 0x000000000000094d */ /* 0x000fea0003800000 */
[----:B------:R-:W0:Y:S01]  /*00d0*/  LDC.64 R2, c[0x0][0x380] ;  /* 0x0000e000ff027b82 */ /* 0x000e220000000a00 */
[----:B------:R-:W1:Y:S01]  /*00e0*/  LDCU.64 UR4, c[0x0][0x358] ;  /* 0x00006b00ff0477ac */ /* 0x000e620008000a00 */
[----:B------:R-:W-:Y:S02]  /*00f0*/  SHF.L.U32 R9, R7, 0x1, RZ ;  /* 0x0000000107097819 */ /* 0x000fe400000006ff */
[----:B------:R-:W-:Y:S01]  /*0100*/  SHF.L.U32 R11, R0, 0x1, RZ ;  /* 0x00000001000b7819 */ /* 0x000fe200000006ff */
[----:B------:R-:W2:Y:S03]  /*0110*/  LDCU.64 UR6, c[0x0][0x398] ;  /* 0x00007300ff0677ac */ /* 0x000ea60008000a00 */
[----:B------:R-:W3:Y:S01]  /*0120*/  LDC.64 R4, c[0x0][0x388] ;  /* 0x0000e200ff047b82 */ /* 0x000ee20000000a00 */
[----:B0-----:R-:W-:-:S05]  /*0130*/  IMAD.WIDE R2, R9, 0x4, R2 ;  /* 0x0000000409027825 */ /* 0x001fca00078e0202 */
[----:B-1----:R-:W2:Y:S01]  /*0140*/  LDG.E R0, desc[UR4][R2.64] ;  /* 0x0000000402007981 */ /* 0x002ea2000c1e1900 */
[----:B---3--:R-:W-:-:S03]  /*0150*/  IMAD.WIDE.U32 R4, R11, 0x4, R4 ;  /* 0x000000040b047825 */ /* 0x008fc600078e0004 */
[----:B------:R-:W3:Y:S04]  /*0160*/  LDG.E R6, desc[UR4][R2.64+0x4] ;  /* 0x0000040402067981 */ /* 0x000ee8000c1e1900 */
[----:B------:R-:W4:Y:S01]  /*0170*/  LDG.E R9, desc[UR4][R4.64] ;  /* 0x0000000404097981 */ /* 0x000f22000c1e1900 */
[----:B--2---:R-:W-:-:S05]  /*0180*/  VIADD R0, R0, UR6 ;  /* 0x0000000600007c36 */ /* 0x004fca0008000000 */
[----:B----4-:R-:W-:Y:S02]  /*0190*/  ISETP.NE.AND P0, PT, R0, R9, PT ;  /* 0x000000090000720c */ /* 0x010fe40003f05270 */
[----:B---3--:R-:W-:-:S11]  /*01a0*/  IADD3 R6, PT, PT, R6, UR7, RZ ;  /* 0x0000000706067c10 */ /* 0x008fd6000fffe0ff */
[----:B------:R-:W-:Y:S05]  /*01b0*/  @P0 EXIT ;  /* 0x000000000000094d */ /* 0x000fea0003800000 */
[----:B------:R-:W2:Y:S02]  /*01c0*/  LDG.E R5, desc[UR4][R4.64+0x4] ;  /* 0x0000040404057981 */ /* 0x000ea4000c1e1900 */
[----:B--2---:R-:W-:-:S13]  /*01d0*/  ISETP.NE.AND P0, PT, R6, R5, PT ;  /* 0x000000050600720c */ /* 0x004fda0003f05270 */
[----:B------:R-:W-:Y:S05]  /*01e0*/  @P0 EXIT ;  /* 0x000000000000094d */ /* 0x000fea0003800000 */
[----:B------:R-:W0:Y:S02]  /*01f0*/  LDC.64 R2, c[0x0][0x3a0] ;  /* 0x0000e800ff027b82 */ /* 0x000e240000000a00 */
[----:B0-----:R-:W-:-:S05]  /*0200*/  IMAD.WIDE R2, R7, 0x4, R2 ;  /* 0x0000000407027825 */ /* 0x001fca00078e0202 */
[----:B------:R-:W2:Y:S02]  /*0210*/  LDG.E R0, desc[UR4][R2.64] ;  /* 0x0000000402007981 */ /* 0x000ea4000c1e1900 */
[----:B--2---:R-:W-:-:S05]  /*0220*/  VIADD R5, R0, 0x1 ;  /* 0x0000000100057836 */ /* 0x004fca0000000000 */
[----:B------:R-:W-:Y:S01]  /*0230*/  STG.E desc[UR4][R2.64], R5 ;  /* 0x0000000502007986 */ /* 0x000fe2000c101904 */
[----:B------:R-:W-:Y:S05]  /*0240*/  EXIT ;  /* 0x000000000000794d */ /* 0x000fea0003800000 */
.L_x_0:
[----:B------:R-:W-:-:S00]  /*0250*/  BRA `(.L_x_0) ;  /* 0xfffffffc00fc7947 */ /* 0x000fc0000383ffff */
[----:B------:R-:W-:-:S00]  /*0260*/  NOP ;  /* 0x0000000000007918 */ /* 0x000fc00000000000 */
        /* <DEDUP_REMOVED lines=9> */
.L_x_1:


//--------------------- .nv.shared.reserved.0     --------------------------
	.section	.nv.shared.reserved.0,"aw",@nobits
	.weak		__nv_reservedSMEM_offset_0_alias
	.size		__nv_reservedSMEM_offset_0_alias, 0, 64
	.other		__nv_reservedSMEM_offset_0_alias,@"STO_CUDA_RESERVED_SHARED STV_DEFAULT"
__nv_reservedSMEM_offset_0_alias:
	.zero		0
	.zero		64


//--------------------- .nv.constant0._Z16findIntersectionPiS_iiiiS_ --------------------------
	.section	.nv.constant0._Z16findIntersectionPiS_iiiiS_,"a",@progbits
	.sectionflags	@""
	.align	4
.nv.constant0._Z16findIntersectionPiS_iiiiS_:
	.zero		936


//--------------------- SYMBOLS --------------------------

	.type		.nv.reservedSmem.offset0,@object
	.size		.nv.reservedSmem.offset0,0x4
